	.headerflags	@"EF_CUDA_TEXMODE_UNIFIED EF_CUDA_64BIT_ADDRESS EF_CUDA_ACCELERATORS EF_CUDA_SM90 EF_CUDA_VIRTUAL_SM(EF_CUDA_SM90)"
	.elftype	@"ET_EXEC"


//--------------------- .nv.info                  --------------------------
	.section	.nv.info,"",@"SHT_CUDA_INFO"
	.align	4


	//----- nvinfo : EIATTR_REGCOUNT
	.align		4
        /*0000*/ 	.byte	0x04, 0x2f
        /*0002*/ 	.short	(.L_1 - .L_0)
	.align		4
.L_0:
        /*0004*/ 	.word	index@(triton_poi_fused_ones_like_4)
        /*0008*/ 	.word	0x00000008


	//----- nvinfo : EIATTR_MIN_STACK_SIZE
	.align		4
.L_1:
        /*000c*/ 	.byte	0x04, 0x12
        /*000e*/ 	.short	(.L_3 - .L_2)
	.align		4
.L_2:
        /*0010*/ 	.word	index@(triton_poi_fused_ones_like_4)
        /*0014*/ 	.word	0x00000000


	//----- nvinfo : EIATTR_FRAME_SIZE
	.align		4
.L_3:
        /*0018*/ 	.byte	0x04, 0x11
        /*001a*/ 	.short	(.L_5 - .L_4)
	.align		4
.L_4:
        /*001c*/ 	.word	index@(triton_poi_fused_ones_like_4)
        /*0020*/ 	.word	0x00000000


	//----- nvinfo : EIATTR_MIN_STACK_SIZE
	.align		4
.L_5:
        /*0024*/ 	.byte	0x04, 0x12
        /*0026*/ 	.short	(.L_7 - .L_6)
	.align		4
.L_6:
        /*0028*/ 	.word	index@(triton_poi_fused_ones_like_4)
        /*002c*/ 	.word	0x00000000
.L_7:


//--------------------- .nv.info.triton_poi_fused_ones_like_4 --------------------------
	.section	.nv.info.triton_poi_fused_ones_like_4,"",@"SHT_CUDA_INFO"
	.sectionflags	@""
	.align	4


	//----- nvinfo : EIATTR_CUDA_API_VERSION
	.align		4
        /*0000*/ 	.byte	0x04, 0x37
        /*0002*/ 	.short	(.L_9 - .L_8)
.L_8:
        /*0004*/ 	.word	0x0000007c


	//----- nvinfo : EIATTR_KPARAM_INFO
	.align		4
.L_9:
        /*0008*/ 	.byte	0x04, 0x17
        /*000a*/ 	.short	(.L_11 - .L_10)
.L_10:
        /*000c*/ 	.word	0x00000000
        /*0010*/ 	.short	0x0001
        /*0012*/ 	.short	0x0008
        /*0014*/ 	.byte	0x00, 0xf0, 0x11, 0x00


	//----- nvinfo : EIATTR_KPARAM_INFO
	.align		4
.L_11:
        /*0018*/ 	.byte	0x04, 0x17
        /*001a*/ 	.short	(.L_13 - .L_12)
.L_12:
        /*001c*/ 	.word	0x00000000
        /*0020*/ 	.short	0x0000
        /*0022*/ 	.short	0x0000
        /*0024*/ 	.byte	0x00, 0xf4, 0x21, 0x00


	//----- nvinfo : EIATTR_SPARSE_MMA_MASK
	.align		4
.L_13:
        /*0028*/ 	.byte	0x03, 0x50
        /*002a*/ 	.short	0x0000


	//----- nvinfo : EIATTR_MAXREG_COUNT
	.align		4
        /*002c*/ 	.byte	0x03, 0x1b
        /*002e*/ 	.short	0x00ff


	//----- nvinfo : EIATTR_EXIT_INSTR_OFFSETS
	.align		4
        /*0030*/ 	.byte	0x04, 0x1c
        /*0032*/ 	.short	(.L_15 - .L_14)


	//   ....[0]....
.L_14:
        /*0034*/ 	.word	0x00000090


	//   ....[1]....
        /*0038*/ 	.word	0x000000e0


	//----- nvinfo : EIATTR_REQNTID
	.align		4
.L_15:
        /*003c*/ 	.byte	0x04, 0x10
        /*003e*/ 	.short	(.L_17 - .L_16)
.L_16:
        /*0040*/ 	.word	0x00000020
        /*0044*/ 	.word	0x00000001
        /*0048*/ 	.word	0x00000001


	//----- nvinfo : EIATTR_CBANK_PARAM_SIZE
	.align		4
.L_17:
        /*004c*/ 	.byte	0x03, 0x19
        /*004e*/ 	.short	0x000c


	//----- nvinfo : EIATTR_PARAM_CBANK
	.align		4
        /*0050*/ 	.byte	0x04, 0x0a
        /*0052*/ 	.short	(.L_19 - .L_18)
	.align		4
.L_18:
        /*0054*/ 	.word	index@(.nv.constant0.triton_poi_fused_ones_like_4)
        /*0058*/ 	.short	0x0210
        /*005a*/ 	.short	0x000c


	//----- nvinfo : EIATTR_SW_WAR
	.align		4
.L_19:
        /*005c*/ 	.byte	0x04, 0x36
        /*005e*/ 	.short	(.L_21 - .L_20)
.L_20:
        /*0060*/ 	.word	0x00000008
.L_21:


//--------------------- .nv.callgraph             --------------------------
	.section	.nv.callgraph,"",@"SHT_CUDA_CALLGRAPH"
	.align	4
	.sectionentsize	8
	.align		4
        /*0000*/ 	.word	0x00000000
	.align		4
        /*0004*/ 	.word	0xffffffff
	.align		4
        /*0008*/ 	.word	0x00000000
	.align		4
        /*000c*/ 	.word	0xfffffffe
	.align		4
        /*0010*/ 	.word	0x00000000
	.align		4
        /*0014*/ 	.word	0xfffffffd
	.align		4
        /*0018*/ 	.word	0x00000000
	.align		4
        /*001c*/ 	.word	0xfffffffc


//--------------------- .text.triton_poi_fused_ones_like_4 --------------------------
	.section	.text.triton_poi_fused_ones_like_4,"ax",@progbits
	.align	128
        .global         triton_poi_fused_ones_like_4
        .type           triton_poi_fused_ones_like_4,@function
        .size           triton_poi_fused_ones_like_4,(.L_x_1 - triton_poi_fused_ones_like_4)
        .other          triton_poi_fused_ones_like_4,@"STO_CUDA_ENTRY STV_DEFAULT"
triton_poi_fused_ones_like_4:
.text.triton_poi_fused_ones_like_4:
[----:B------:R-:W0:Y:S02]  /*0000*/  LDC R1, c[0x0][0x28] ;  /* 0x00000a00ff017b82 */ /* 0x000e240000000800 */
[----:B------:R-:W1:Y:S01]  /*0010*/  S2R R0, SR_TID.X ;  /* 0x0000000000007919 */ /* 0x000e620000002100 */
[----:B------:R-:W2:Y:S01]  /*0020*/  LDC.64 R2, c[0x0][0x210] ;  /* 0x00008400ff027b82 */ /* 0x000ea20000000a00 */
[----:B------:R-:W3:Y:S01]  /*0030*/  S2R R5, SR_CTAID.X ;  /* 0x0000000000057919 */ /* 0x000ee20000002500 */
[----:B-1----:R-:W-:-:S05]  /*0040*/  IMAD.SHL.U32 R0, R0, 0x2, RZ ;  /* 0x0000000200007824 */ /* 0x002fca00078e00ff */
[----:B------:R-:W-:-:S05]  /*0050*/  LOP3.LUT R0, R0, 0x3e, RZ, 0xc0, !PT ;  /* 0x0000003e00007812 */ /* 0x000fca00078ec0ff */
[----:B---3--:R-:W-:-:S04]  /*0060*/  IMAD R5, R5, 0x40, R0 ;  /* 0x0000004005057824 */ /* 0x008fc800078e0200 */
[C---:B--2---:R-:W-:Y:S01]  /*0070*/  IMAD.WIDE R2, R5.reuse, 0x4, R2 ;  /* 0x0000000405027825 */ /* 0x044fe200078e0202 */
[----:B------:R-:W-:-:S13]  /*0080*/  ISETP.GE.AND P0, PT, R5, 0x40, PT ;  /* 0x000000400500780c */ /* 0x000fda0003f06270 */
[----:B------:R-:W-:Y:S05]  /*0090*/  @P0 EXIT ;  /* 0x000000000000094d */ /* 0x000fea0003800000 */
[----:B------:R-:W-:Y:S01]  /*00a0*/  HFMA2.MMA R4, -RZ, RZ, 1.875, 0 ;  /* 0x3f800000ff047435 */ /* 0x000fe200000001ff */
[----:B------:R-:W-:Y:S01]  /*00b0*/  MOV R5, 0x3f800000 ;  /* 0x3f80000000057802 */ /* 0x000fe20000000f00 */
[----:B------:R-:W-:-:S05]  /*00c0*/  ULDC.64 UR4, c[0x0][0x208] ;  /* 0x0000820000047ab9 */ /* 0x000fca0000000a00 */
[----:B------:R-:W-:Y:S01]  /*00d0*/  STG.E.64 desc[UR4][R2.64], R4 ;  /* 0x0000000402007986 */ /* 0x000fe2000c101b04 */
[----:B------:R-:W-:Y:S05]  /*00e0*/  EXIT ;  /* 0x000000000000794d */ /* 0x000fea0003800000 */
.L_x_0:
[----:B------:R-:W-:-:S00]  /*00f0*/  BRA `(.L_x_0) ;  /* 0xfffffffc00fc7947 */ /* 0x000fc0000383ffff */
[----:B------:R-:W-:-:S00]  /*0100*/  NOP ;  /* 0x0000000000007918 */ /* 0x000fc00000000000 */
[----:B------:R-:W-:-:S00]  /*0110*/  NOP ;  /* 0x0000000000007918 */ /* 0x000fc00000000000 */
[----:B------:R-:W-:-:S00]  /*0120*/  NOP ;  /* 0x0000000000007918 */ /* 0x000fc00000000000 */
[----:B------:R-:W-:-:S00]  /*0130*/  NOP ;  /* 0x0000000000007918 */ /* 0x000fc00000000000 */
[----:B------:R-:W-:-:S00]  /*0140*/  NOP ;  /* 0x0000000000007918 */ /* 0x000fc00000000000 */
[----:B------:R-:W-:-:S00]  /*0150*/  NOP ;  /* 0x0000000000007918 */ /* 0x000fc00000000000 */
[----:B------:R-:W-:-:S00]  /*0160*/  NOP ;  /* 0x0000000000007918 */ /* 0x000fc00000000000 */
[----:B------:R-:W-:-:S00]  /*0170*/  NOP ;  /* 0x0000000000007918 */ /* 0x000fc00000000000 */
.L_x_1:


//--------------------- .nv.constant0.triton_poi_fused_ones_like_4 --------------------------
	.section	.nv.constant0.triton_poi_fused_ones_like_4,"a",@progbits
	.sectionflags	@""
	.align	4
.nv.constant0.triton_poi_fused_ones_like_4:
	.zero		540
